	.headerflags	@"EF_CUDA_TEXMODE_UNIFIED EF_CUDA_64BIT_ADDRESS EF_CUDA_ACCELERATORS EF_CUDA_SM90 EF_CUDA_VIRTUAL_SM(EF_CUDA_SM90)"
	.elftype	@"ET_EXEC"


//--------------------- .nv.info                  --------------------------
	.section	.nv.info,"",@"SHT_CUDA_INFO"
	.align	4


	//----- nvinfo : EIATTR_REGCOUNT
	.align		4
        /*0000*/ 	.byte	0x04, 0x2f
        /*0002*/ 	.short	(.L_1 - .L_0)
	.align		4
.L_0:
        /*0004*/ 	.word	index@(triton_poi_fused_cat_3)
        /*0008*/ 	.word	0x0000000e


	//----- nvinfo : EIATTR_MIN_STACK_SIZE
	.align		4
.L_1:
        /*000c*/ 	.byte	0x04, 0x12
        /*000e*/ 	.short	(.L_3 - .L_2)
	.align		4
.L_2:
        /*0010*/ 	.word	index@(triton_poi_fused_cat_3)
        /*0014*/ 	.word	0x00000000


	//----- nvinfo : EIATTR_FRAME_SIZE
	.align		4
.L_3:
        /*0018*/ 	.byte	0x04, 0x11
        /*001a*/ 	.short	(.L_5 - .L_4)
	.align		4
.L_4:
        /*001c*/ 	.word	index@(triton_poi_fused_cat_3)
        /*0020*/ 	.word	0x00000000


	//----- nvinfo : EIATTR_MIN_STACK_SIZE
	.align		4
.L_5:
        /*0024*/ 	.byte	0x04, 0x12
        /*0026*/ 	.short	(.L_7 - .L_6)
	.align		4
.L_6:
        /*0028*/ 	.word	index@(triton_poi_fused_cat_3)
        /*002c*/ 	.word	0x00000000
.L_7:


//--------------------- .nv.info.triton_poi_fused_cat_3 --------------------------
	.section	.nv.info.triton_poi_fused_cat_3,"",@"SHT_CUDA_INFO"
	.sectionflags	@""
	.align	4


	//----- nvinfo : EIATTR_CUDA_API_VERSION
	.align		4
        /*0000*/ 	.byte	0x04, 0x37
        /*0002*/ 	.short	(.L_9 - .L_8)
.L_8:
        /*0004*/ 	.word	0x0000007c


	//----- nvinfo : EIATTR_KPARAM_INFO
	.align		4
.L_9:
        /*0008*/ 	.byte	0x04, 0x17
        /*000a*/ 	.short	(.L_11 - .L_10)
.L_10:
        /*000c*/ 	.word	0x00000000
        /*0010*/ 	.short	0x0003
        /*0012*/ 	.short	0x0018
        /*0014*/ 	.byte	0x00, 0xf0, 0x11, 0x00


	//----- nvinfo : EIATTR_KPARAM_INFO
	.align		4
.L_11:
        /*0018*/ 	.byte	0x04, 0x17
        /*001a*/ 	.short	(.L_13 - .L_12)
.L_12:
        /*001c*/ 	.word	0x00000000
        /*0020*/ 	.short	0x0002
        /*0022*/ 	.short	0x0010
        /*0024*/ 	.byte	0x00, 0xf4, 0x21, 0x00


	//----- nvinfo : EIATTR_KPARAM_INFO
	.align		4
.L_13:
        /*0028*/ 	.byte	0x04, 0x17
        /*002a*/ 	.short	(.L_15 - .L_14)
.L_14:
        /*002c*/ 	.word	0x00000000
        /*0030*/ 	.short	0x0001
        /*0032*/ 	.short	0x0008
        /*0034*/ 	.byte	0x00, 0xf4, 0x21, 0x00


	//----- nvinfo : EIATTR_KPARAM_INFO
	.align		4
.L_15:
        /*0038*/ 	.byte	0x04, 0x17
        /*003a*/ 	.short	(.L_17 - .L_16)
.L_16:
        /*003c*/ 	.word	0x00000000
        /*0040*/ 	.short	0x0000
        /*0042*/ 	.short	0x0000
        /*0044*/ 	.byte	0x00, 0xf4, 0x21, 0x00


	//----- nvinfo : EIATTR_SPARSE_MMA_MASK
	.align		4
.L_17:
        /*0048*/ 	.byte	0x03, 0x50
        /*004a*/ 	.short	0x0000


	//----- nvinfo : EIATTR_MAXREG_COUNT
	.align		4
        /*004c*/ 	.byte	0x03, 0x1b
        /*004e*/ 	.short	0x00ff


	//----- nvinfo : EIATTR_EXIT_INSTR_OFFSETS
	.align		4
        /*0050*/ 	.byte	0x04, 0x1c
        /*0052*/ 	.short	(.L_19 - .L_18)


	//   ....[0]....
.L_18:
        /*0054*/ 	.word	0x00000310


	//   ....[1]....
        /*0058*/ 	.word	0x00000330


	//----- nvinfo : EIATTR_REQNTID
	.align		4
.L_19:
        /*005c*/ 	.byte	0x04, 0x10
        /*005e*/ 	.short	(.L_21 - .L_20)
.L_20:
        /*0060*/ 	.word	0x00000080
        /*0064*/ 	.word	0x00000001
        /*0068*/ 	.word	0x00000001


	//----- nvinfo : EIATTR_CBANK_PARAM_SIZE
	.align		4
.L_21:
        /*006c*/ 	.byte	0x03, 0x19
        /*006e*/ 	.short	0x001c


	//----- nvinfo : EIATTR_PARAM_CBANK
	.align		4
        /*0070*/ 	.byte	0x04, 0x0a
        /*0072*/ 	.short	(.L_23 - .L_22)
	.align		4
.L_22:
        /*0074*/ 	.word	index@(.nv.constant0.triton_poi_fused_cat_3)
        /*0078*/ 	.short	0x0210
        /*007a*/ 	.short	0x001c


	//----- nvinfo : EIATTR_SW_WAR
	.align		4
.L_23:
        /*007c*/ 	.byte	0x04, 0x36
        /*007e*/ 	.short	(.L_25 - .L_24)
.L_24:
        /*0080*/ 	.word	0x00000008
.L_25:


//--------------------- .nv.callgraph             --------------------------
	.section	.nv.callgraph,"",@"SHT_CUDA_CALLGRAPH"
	.align	4
	.sectionentsize	8
	.align		4
        /*0000*/ 	.word	0x00000000
	.align		4
        /*0004*/ 	.word	0xffffffff
	.align		4
        /*0008*/ 	.word	0x00000000
	.align		4
        /*000c*/ 	.word	0xfffffffe
	.align		4
        /*0010*/ 	.word	0x00000000
	.align		4
        /*0014*/ 	.word	0xfffffffd
	.align		4
        /*0018*/ 	.word	0x00000000
	.align		4
        /*001c*/ 	.word	0xfffffffc


//--------------------- .text.triton_poi_fused_cat_3 --------------------------
	.section	.text.triton_poi_fused_cat_3,"ax",@progbits
	.align	128
        .global         triton_poi_fused_cat_3
        .type           triton_poi_fused_cat_3,@function
        .size           triton_poi_fused_cat_3,(.L_x_1 - triton_poi_fused_cat_3)
        .other          triton_poi_fused_cat_3,@"STO_CUDA_ENTRY STV_DEFAULT"
triton_poi_fused_cat_3:
.text.triton_poi_fused_cat_3:
[----:B------:R-:W0:Y:S02]  /*0000*/  LDC R1, c[0x0][0x28] ;  /* 0x00000a00ff017b82 */ /* 0x000e240000000800 */
[----:B------:R-:W1:Y:S01]  /*0010*/  S2R R0, SR_TID.X ;  /* 0x0000000000007919 */ /* 0x000e620000002100 */
[----:B------:R-:W-:Y:S01]  /*0020*/  IMAD.MOV.U32 R8, RZ, RZ, RZ ;  /* 0x000000ffff087224 */ /* 0x000fe200078e00ff */
[----:B------:R-:W-:Y:S01]  /*0030*/  ULDC.64 UR4, c[0x0][0x208] ;  /* 0x0000820000047ab9 */ /* 0x000fe20000000a00 */
[----:B------:R-:W2:Y:S01]  /*0040*/  S2R R7, SR_CTAID.X ;  /* 0x0000000000077919 */ /* 0x000ea20000002500 */
[----:B-1----:R-:W-:-:S05]  /*0050*/  LOP3.LUT R0, R0, 0x7f, RZ, 0xc0, !PT ;  /* 0x0000007f00007812 */ /* 0x002fca00078ec0ff */
[----:B--2---:R-:W-:Y:S01]  /*0060*/  IMAD R0, R7, 0x80, R0 ;  /* 0x0000008007007824 */ /* 0x004fe200078e0200 */
[----:B------:R-:W-:-:S04]  /*0070*/  SHF.R.S32.HI R7, RZ, 0x18, R7 ;  /* 0x00000018ff077819 */ /* 0x000fc80000011407 */
[----:B------:R-:W-:Y:S02]  /*0080*/  SHF.R.S32.HI R3, RZ, 0x1f, R0 ;  /* 0x0000001fff037819 */ /* 0x000fe40000011400 */
[----:B------:R-:W-:Y:S02]  /*0090*/  SGXT R7, R7, 0x1 ;  /* 0x000000010707781a */ /* 0x000fe40000000200 */
[-C--:B------:R-:W-:Y:S02]  /*00a0*/  LEA.HI R4, R3, R0.reuse, RZ, 0x4 ;  /* 0x0000000003047211 */ /* 0x080fe400078f20ff */
[----:B------:R-:W1:Y:S01]  /*00b0*/  LDC.64 R2, c[0x0][0x218] ;  /* 0x00008600ff027b82 */ /* 0x000e620000000a00 */
[----:B------:R-:W-:Y:S02]  /*00c0*/  LEA.HI R7, R7, R0, RZ, 0x5 ;  /* 0x0000000007077211 */ /* 0x000fe400078f28ff */
[----:B------:R-:W-:Y:S02]  /*00d0*/  SHF.R.S32.HI R5, RZ, 0x4, R4 ;  /* 0x00000004ff057819 */ /* 0x000fe40000011404 */
[----:B------:R-:W-:-:S02]  /*00e0*/  ISETP.GE.AND P0, PT, R0, 0x80, PT ;  /* 0x000000800000780c */ /* 0x000fc40003f06270 */
[----:B------:R-:W-:-:S04]  /*00f0*/  LEA.HI R6, R4, R5, RZ, 0x1 ;  /* 0x0000000504067211 */ /* 0x000fc800078f08ff */
[----:B------:R-:W-:-:S05]  /*0100*/  LOP3.LUT R6, R6, 0xfffffffe, RZ, 0xc0, !PT ;  /* 0xfffffffe06067812 */ /* 0x000fca00078ec0ff */
[----:B------:R-:W-:Y:S01]  /*0110*/  IMAD.IADD R6, R5, 0x1, -R6 ;  /* 0x0000000105067824 */ /* 0x000fe200078e0a06 */
[----:B------:R-:W-:Y:S02]  /*0120*/  LOP3.LUT R5, R4, 0xfffffff0, RZ, 0xc0, !PT ;  /* 0xfffffff004057812 */ /* 0x000fe400078ec0ff */
[----:B------:R-:W-:Y:S02]  /*0130*/  SHF.R.S32.HI R4, RZ, 0x5, R7 ;  /* 0x00000005ff047819 */ /* 0x000fe40000011407 */
[----:B------:R-:W-:Y:S01]  /*0140*/  ISETP.GT.AND P3, PT, R6, RZ, !P0 ;  /* 0x000000ff0600720c */ /* 0x000fe20004764270 */
[----:B------:R-:W-:-:S04]  /*0150*/  IMAD.IADD R5, R0, 0x1, -R5 ;  /* 0x0000000100057824 */ /* 0x000fc800078e0a05 */
[----:B------:R-:W-:-:S04]  /*0160*/  IMAD R7, R4, 0x10, R5 ;  /* 0x0000001004077824 */ /* 0x000fc800078e0205 */
[----:B-1----:R-:W-:Y:S02]  /*0170*/  IMAD.WIDE R4, R7, 0x4, R2 ;  /* 0x0000000407047825 */ /* 0x002fe400078e0202 */
[----:B------:R-:W1:Y:S03]  /*0180*/  LDC.64 R2, c[0x0][0x210] ;  /* 0x00008400ff027b82 */ /* 0x000e660000000a00 */
[----:B------:R-:W2:Y:S01]  /*0190*/  @P3 LDG.E.EL R8, desc[UR4][R4.64] ;  /* 0x0000000404083981 */ /* 0x000ea2000c2e1900 */
[----:B------:R-:W-:Y:S01]  /*01a0*/  ISETP.GE.AND P1, PT, R6, 0x1, PT ;  /* 0x000000010600780c */ /* 0x000fe20003f26270 */
[----:B------:R-:W-:-:S03]  /*01b0*/  IMAD.MOV.U32 R6, RZ, RZ, RZ ;  /* 0x000000ffff067224 */ /* 0x000fc600078e00ff */
[----:B------:R-:W-:Y:S01]  /*01c0*/  ISETP.LT.AND P2, PT, R0, 0x80, !P1 ;  /* 0x000000800000780c */ /* 0x000fe20004f41270 */
[----:B-1----:R-:W-:-:S12]  /*01d0*/  IMAD.WIDE R2, R7, 0x4, R2 ;  /* 0x0000000407027825 */ /* 0x002fd800078e0202 */
[----:B------:R1:W3:Y:S02]  /*01e0*/  @P2 LDG.E.EL R6, desc[UR4][R2.64] ;  /* 0x0000000402062981 */ /* 0x0002e4000c2e1900 */
[----:B-1----:R-:W-:Y:S01]  /*01f0*/  IMAD.MOV.U32 R3, RZ, RZ, 0x3e800000 ;  /* 0x3e800000ff037424 */ /* 0x002fe200078e00ff */
[----:B--2---:R-:W-:-:S05]  /*0200*/  SEL R8, R8, RZ, P3 ;  /* 0x000000ff08087207 */ /* 0x004fca0001800000 */
[----:B------:R-:W-:-:S04]  /*0210*/  FADD R7, RZ, -R8 ;  /* 0x80000008ff077221 */ /* 0x000fc80000000000 */
[----:B------:R-:W-:-:S05]  /*0220*/  FMUL R9, R7, 1.4426950216293334961 ;  /* 0x3fb8aa3b07097820 */ /* 0x000fca0000400000 */
[----:B------:R-:W-:Y:S02]  /*0230*/  FSETP.GEU.AND P3, PT, R9, -126, PT ;  /* 0xc2fc00000900780b */ /* 0x000fe40003f6e000 */
[----:B---3--:R-:W-:-:S11]  /*0240*/  SEL R7, R6, RZ, P2 ;  /* 0x000000ff06077207 */ /* 0x008fd60001000000 */
[----:B------:R-:W-:-:S04]  /*0250*/  @!P3 FMUL R9, R9, 0.5 ;  /* 0x3f0000000909b820 */ /* 0x000fc80000400000 */
[----:B------:R-:W1:Y:S02]  /*0260*/  MUFU.EX2 R4, R9 ;  /* 0x0000000900047308 */ /* 0x000e640000000800 */
[----:B-1----:R-:W-:-:S04]  /*0270*/  @!P3 FMUL R4, R4, R4 ;  /* 0x000000040404b220 */ /* 0x002fc80000400000 */
[----:B------:R-:W-:Y:S02]  /*0280*/  FADD R10, R4, 1 ;  /* 0x3f800000040a7421 */ /* 0x000fe40000000000 */
[----:B------:R-:W1:Y:S03]  /*0290*/  LDC.64 R4, c[0x0][0x220] ;  /* 0x00008800ff047b82 */ /* 0x000e660000000a00 */
[----:B------:R-:W-:-:S04]  /*02a0*/  FSETP.GT.AND P3, PT, R10, 8.50705917302346158658e+37, PT ;  /* 0x7e8000000a00780b */ /* 0x000fc80003f64000 */
[----:B------:R-:W-:-:S09]  /*02b0*/  FSEL R3, R3, 1, P3 ;  /* 0x3f80000003037808 */ /* 0x000fd20001800000 */
[----:B------:R-:W-:-:S06]  /*02c0*/  @P3 FMUL R10, R10, 0.25 ;  /* 0x3e8000000a0a3820 */ /* 0x000fcc0000400000 */
[----:B------:R-:W2:Y:S02]  /*02d0*/  MUFU.RCP R10, R10 ;  /* 0x0000000a000a7308 */ /* 0x000ea40000001000 */
[----:B--2---:R-:W-:Y:S01]  /*02e0*/  FMUL R11, R10, R3 ;  /* 0x000000030a0b7220 */ /* 0x004fe20000400000 */
[----:B-1----:R-:W-:-:S04]  /*02f0*/  IMAD.WIDE R2, R0, 0x4, R4 ;  /* 0x0000000400027825 */ /* 0x002fc800078e0204 */
[----:B------:R-:W-:Y:S01]  /*0300*/  @P1 FMUL R7, R8, R11 ;  /* 0x0000000b08071220 */ /* 0x000fe20000400000 */
[----:B------:R-:W-:Y:S06]  /*0310*/  @P0 EXIT ;  /* 0x000000000000094d */ /* 0x000fec0003800000 */
[----:B------:R-:W-:Y:S01]  /*0320*/  STG.E desc[UR4][R2.64], R7 ;  /* 0x0000000702007986 */ /* 0x000fe2000c101904 */
[----:B------:R-:W-:Y:S05]  /*0330*/  EXIT ;  /* 0x000000000000794d */ /* 0x000fea0003800000 */
.L_x_0:
[----:B------:R-:W-:-:S00]  /*0340*/  BRA `(.L_x_0) ;  /* 0xfffffffc00fc7947 */ /* 0x000fc0000383ffff */
[----:B------:R-:W-:-:S00]  /*0350*/  NOP ;  /* 0x0000000000007918 */ /* 0x000fc00000000000 */
        /* <DEDUP_REMOVED lines=10> */
.L_x_1:


//--------------------- .nv.constant0.triton_poi_fused_cat_3 --------------------------
	.section	.nv.constant0.triton_poi_fused_cat_3,"a",@progbits
	.sectionflags	@""
	.align	4
.nv.constant0.triton_poi_fused_cat_3:
	.zero		556
